//
// Generated by NVIDIA NVVM Compiler
//
// Compiler Build ID: CL-36424714
// Cuda compilation tools, release 13.0, V13.0.88
// Based on NVVM 20.0.0
//

.version 9.0
.target sm_100
.address_size 64

	// .globl	_Z14actiune_threadPfS_S_i
// _ZZ14actiune_threadPfS_S_iE2cb has been demoted

.visible .entry _Z14actiune_threadPfS_S_i(
	.param .u64 .ptr .align 1 _Z14actiune_threadPfS_S_i_param_0,
	.param .u64 .ptr .align 1 _Z14actiune_threadPfS_S_i_param_1,
	.param .u64 .ptr .align 1 _Z14actiune_threadPfS_S_i_param_2,
	.param .u32 _Z14actiune_threadPfS_S_i_param_3
)
{
	.reg .pred 	%p<3>;
	.reg .b32 	%r<24>;
	.reg .b32 	%f<104>;
	.reg .b64 	%rd<102>;
	// demoted variable
	.shared .align 4 .b8 _ZZ14actiune_threadPfS_S_iE2cb[128];
	ld.param.u64 	%rd29, [_Z14actiune_threadPfS_S_i_param_1];
	ld.param.u32 	%r11, [_Z14actiune_threadPfS_S_i_param_3];
	cvta.to.global.u64 	%rd1, %rd29;
	mov.u32 	%r1, %tid.x;
	mov.u32 	%r12, %ctaid.x;
	shl.b32 	%r13, %r12, 5;
	add.s32 	%r2, %r13, %r1;
	mov.u32 	%r3, %ctaid.y;
	setp.lt.s32 	%p1, %r11, 1;
	mov.f32 	%f103, 0f00000000;
	@%p1 bra 	$L__BB0_3;
	mul.wide.u32 	%rd30, %r11, 12;
	add.s64 	%rd2, %rd1, %rd30;
	mul.wide.u32 	%rd31, %r11, 16;
	add.s64 	%rd3, %rd1, %rd31;
	mul.wide.u32 	%rd32, %r11, 20;
	add.s64 	%rd4, %rd1, %rd32;
	mul.wide.u32 	%rd33, %r11, 24;
	add.s64 	%rd5, %rd1, %rd33;
	mul.wide.u32 	%rd34, %r11, 28;
	add.s64 	%rd6, %rd1, %rd34;
	mul.wide.u32 	%rd35, %r11, 32;
	add.s64 	%rd7, %rd1, %rd35;
	mul.wide.u32 	%rd36, %r11, 36;
	add.s64 	%rd8, %rd1, %rd36;
	mul.wide.u32 	%rd37, %r11, 44;
	add.s64 	%rd9, %rd1, %rd37;
	mul.wide.u32 	%rd38, %r11, 48;
	add.s64 	%rd10, %rd1, %rd38;
	mul.wide.u32 	%rd39, %r11, 52;
	add.s64 	%rd11, %rd1, %rd39;
	mul.wide.u32 	%rd40, %r11, 56;
	add.s64 	%rd12, %rd1, %rd40;
	mul.wide.u32 	%rd41, %r11, 60;
	add.s64 	%rd13, %rd1, %rd41;
	mul.wide.u32 	%rd42, %r11, 64;
	add.s64 	%rd14, %rd1, %rd42;
	mul.wide.u32 	%rd43, %r11, 68;
	add.s64 	%rd15, %rd1, %rd43;
	mul.wide.u32 	%rd44, %r11, 72;
	add.s64 	%rd16, %rd1, %rd44;
	mul.wide.u32 	%rd45, %r11, 76;
	add.s64 	%rd17, %rd1, %rd45;
	mul.wide.u32 	%rd46, %r11, 80;
	add.s64 	%rd18, %rd1, %rd46;
	mul.wide.u32 	%rd47, %r11, 84;
	add.s64 	%rd19, %rd1, %rd47;
	mul.wide.u32 	%rd48, %r11, 88;
	add.s64 	%rd20, %rd1, %rd48;
	mul.wide.u32 	%rd49, %r11, 92;
	add.s64 	%rd21, %rd1, %rd49;
	mul.wide.u32 	%rd50, %r11, 96;
	add.s64 	%rd22, %rd1, %rd50;
	mul.wide.u32 	%rd51, %r11, 108;
	add.s64 	%rd23, %rd1, %rd51;
	mul.wide.u32 	%rd52, %r11, 112;
	add.s64 	%rd24, %rd1, %rd52;
	mul.wide.u32 	%rd53, %r11, 116;
	add.s64 	%rd25, %rd1, %rd53;
	mul.wide.u32 	%rd54, %r11, 124;
	add.s64 	%rd26, %rd1, %rd54;
	mad.lo.s32 	%r21, %r11, %r3, %r1;
	mov.f32 	%f103, 0f00000000;
	mov.b32 	%r23, 0;
	mov.u32 	%r22, %r2;
$L__BB0_2:
	ld.param.u64 	%rd100, [_Z14actiune_threadPfS_S_i_param_0];
	mul.wide.s32 	%rd55, %r22, 4;
	mul.wide.u32 	%rd56, %r11, 4;
	add.s64 	%rd57, %rd1, %rd55;
	add.s64 	%rd58, %rd57, %rd56;
	mul.wide.u32 	%rd59, %r11, 8;
	add.s64 	%rd60, %rd57, %rd59;
	add.s64 	%rd61, %rd2, %rd55;
	add.s64 	%rd62, %rd3, %rd55;
	add.s64 	%rd63, %rd4, %rd55;
	add.s64 	%rd64, %rd5, %rd55;
	add.s64 	%rd65, %rd6, %rd55;
	add.s64 	%rd66, %rd7, %rd55;
	add.s64 	%rd67, %rd8, %rd55;
	mul.wide.u32 	%rd68, %r11, 40;
	add.s64 	%rd69, %rd57, %rd68;
	add.s64 	%rd70, %rd9, %rd55;
	add.s64 	%rd71, %rd10, %rd55;
	add.s64 	%rd72, %rd11, %rd55;
	add.s64 	%rd73, %rd12, %rd55;
	add.s64 	%rd74, %rd13, %rd55;
	add.s64 	%rd75, %rd14, %rd55;
	add.s64 	%rd76, %rd15, %rd55;
	add.s64 	%rd77, %rd16, %rd55;
	add.s64 	%rd78, %rd17, %rd55;
	add.s64 	%rd79, %rd18, %rd55;
	add.s64 	%rd80, %rd19, %rd55;
	add.s64 	%rd81, %rd20, %rd55;
	add.s64 	%rd82, %rd21, %rd55;
	add.s64 	%rd83, %rd22, %rd55;
	mul.wide.u32 	%rd84, %r11, 100;
	add.s64 	%rd85, %rd57, %rd84;
	mul.wide.u32 	%rd86, %r11, 104;
	add.s64 	%rd87, %rd57, %rd86;
	add.s64 	%rd88, %rd23, %rd55;
	add.s64 	%rd89, %rd24, %rd55;
	add.s64 	%rd90, %rd25, %rd55;
	mul.wide.u32 	%rd91, %r11, 120;
	add.s64 	%rd92, %rd57, %rd91;
	add.s64 	%rd93, %rd26, %rd55;
	mul.wide.s32 	%rd94, %r21, 4;
	cvta.to.global.u64 	%rd95, %rd100;
	add.s64 	%rd96, %rd95, %rd94;
	ld.global.f32 	%f6, [%rd96];
	mov.u32 	%r15, %tid.x;
	shl.b32 	%r16, %r15, 2;
	mov.u32 	%r17, _ZZ14actiune_threadPfS_S_iE2cb;
	add.s32 	%r18, %r17, %r16;
	st.shared.f32 	[%r18], %f6;
	add.s32 	%r23, %r23, 32;
	ld.global.f32 	%f7, [%rd57];
	ld.shared.f32 	%f8, [_ZZ14actiune_threadPfS_S_iE2cb];
	fma.rn.f32 	%f9, %f7, %f8, %f103;
	ld.global.f32 	%f10, [%rd58];
	ld.shared.f32 	%f11, [_ZZ14actiune_threadPfS_S_iE2cb+4];
	fma.rn.f32 	%f12, %f10, %f11, %f9;
	ld.global.f32 	%f13, [%rd60];
	ld.shared.f32 	%f14, [_ZZ14actiune_threadPfS_S_iE2cb+8];
	fma.rn.f32 	%f15, %f13, %f14, %f12;
	ld.global.f32 	%f16, [%rd61];
	ld.shared.f32 	%f17, [_ZZ14actiune_threadPfS_S_iE2cb+12];
	fma.rn.f32 	%f18, %f16, %f17, %f15;
	ld.global.f32 	%f19, [%rd62];
	ld.shared.f32 	%f20, [_ZZ14actiune_threadPfS_S_iE2cb+16];
	fma.rn.f32 	%f21, %f19, %f20, %f18;
	ld.global.f32 	%f22, [%rd63];
	ld.shared.f32 	%f23, [_ZZ14actiune_threadPfS_S_iE2cb+20];
	fma.rn.f32 	%f24, %f22, %f23, %f21;
	ld.global.f32 	%f25, [%rd64];
	ld.shared.f32 	%f26, [_ZZ14actiune_threadPfS_S_iE2cb+24];
	fma.rn.f32 	%f27, %f25, %f26, %f24;
	ld.global.f32 	%f28, [%rd65];
	ld.shared.f32 	%f29, [_ZZ14actiune_threadPfS_S_iE2cb+28];
	fma.rn.f32 	%f30, %f28, %f29, %f27;
	ld.global.f32 	%f31, [%rd66];
	ld.shared.f32 	%f32, [_ZZ14actiune_threadPfS_S_iE2cb+32];
	fma.rn.f32 	%f33, %f31, %f32, %f30;
	ld.global.f32 	%f34, [%rd67];
	ld.shared.f32 	%f35, [_ZZ14actiune_threadPfS_S_iE2cb+36];
	fma.rn.f32 	%f36, %f34, %f35, %f33;
	ld.global.f32 	%f37, [%rd69];
	ld.shared.f32 	%f38, [_ZZ14actiune_threadPfS_S_iE2cb+40];
	fma.rn.f32 	%f39, %f37, %f38, %f36;
	ld.global.f32 	%f40, [%rd70];
	ld.shared.f32 	%f41, [_ZZ14actiune_threadPfS_S_iE2cb+44];
	fma.rn.f32 	%f42, %f40, %f41, %f39;
	ld.global.f32 	%f43, [%rd71];
	ld.shared.f32 	%f44, [_ZZ14actiune_threadPfS_S_iE2cb+48];
	fma.rn.f32 	%f45, %f43, %f44, %f42;
	ld.global.f32 	%f46, [%rd72];
	ld.shared.f32 	%f47, [_ZZ14actiune_threadPfS_S_iE2cb+52];
	fma.rn.f32 	%f48, %f46, %f47, %f45;
	ld.global.f32 	%f49, [%rd73];
	ld.shared.f32 	%f50, [_ZZ14actiune_threadPfS_S_iE2cb+56];
	fma.rn.f32 	%f51, %f49, %f50, %f48;
	ld.global.f32 	%f52, [%rd74];
	ld.shared.f32 	%f53, [_ZZ14actiune_threadPfS_S_iE2cb+60];
	fma.rn.f32 	%f54, %f52, %f53, %f51;
	ld.global.f32 	%f55, [%rd75];
	ld.shared.f32 	%f56, [_ZZ14actiune_threadPfS_S_iE2cb+64];
	fma.rn.f32 	%f57, %f55, %f56, %f54;
	ld.global.f32 	%f58, [%rd76];
	ld.shared.f32 	%f59, [_ZZ14actiune_threadPfS_S_iE2cb+68];
	fma.rn.f32 	%f60, %f58, %f59, %f57;
	ld.global.f32 	%f61, [%rd77];
	ld.shared.f32 	%f62, [_ZZ14actiune_threadPfS_S_iE2cb+72];
	fma.rn.f32 	%f63, %f61, %f62, %f60;
	ld.global.f32 	%f64, [%rd78];
	ld.shared.f32 	%f65, [_ZZ14actiune_threadPfS_S_iE2cb+76];
	fma.rn.f32 	%f66, %f64, %f65, %f63;
	ld.global.f32 	%f67, [%rd79];
	ld.shared.f32 	%f68, [_ZZ14actiune_threadPfS_S_iE2cb+80];
	fma.rn.f32 	%f69, %f67, %f68, %f66;
	ld.global.f32 	%f70, [%rd80];
	ld.shared.f32 	%f71, [_ZZ14actiune_threadPfS_S_iE2cb+84];
	fma.rn.f32 	%f72, %f70, %f71, %f69;
	ld.global.f32 	%f73, [%rd81];
	ld.shared.f32 	%f74, [_ZZ14actiune_threadPfS_S_iE2cb+88];
	fma.rn.f32 	%f75, %f73, %f74, %f72;
	ld.global.f32 	%f76, [%rd82];
	ld.shared.f32 	%f77, [_ZZ14actiune_threadPfS_S_iE2cb+92];
	fma.rn.f32 	%f78, %f76, %f77, %f75;
	ld.global.f32 	%f79, [%rd83];
	ld.shared.f32 	%f80, [_ZZ14actiune_threadPfS_S_iE2cb+96];
	fma.rn.f32 	%f81, %f79, %f80, %f78;
	ld.global.f32 	%f82, [%rd85];
	ld.shared.f32 	%f83, [_ZZ14actiune_threadPfS_S_iE2cb+100];
	fma.rn.f32 	%f84, %f82, %f83, %f81;
	ld.global.f32 	%f85, [%rd87];
	ld.shared.f32 	%f86, [_ZZ14actiune_threadPfS_S_iE2cb+104];
	fma.rn.f32 	%f87, %f85, %f86, %f84;
	ld.global.f32 	%f88, [%rd88];
	ld.shared.f32 	%f89, [_ZZ14actiune_threadPfS_S_iE2cb+108];
	fma.rn.f32 	%f90, %f88, %f89, %f87;
	ld.global.f32 	%f91, [%rd89];
	ld.shared.f32 	%f92, [_ZZ14actiune_threadPfS_S_iE2cb+112];
	fma.rn.f32 	%f93, %f91, %f92, %f90;
	ld.global.f32 	%f94, [%rd90];
	ld.shared.f32 	%f95, [_ZZ14actiune_threadPfS_S_iE2cb+116];
	fma.rn.f32 	%f96, %f94, %f95, %f93;
	ld.global.f32 	%f97, [%rd92];
	ld.shared.f32 	%f98, [_ZZ14actiune_threadPfS_S_iE2cb+120];
	fma.rn.f32 	%f99, %f97, %f98, %f96;
	ld.global.f32 	%f100, [%rd93];
	ld.shared.f32 	%f101, [_ZZ14actiune_threadPfS_S_iE2cb+124];
	fma.rn.f32 	%f103, %f100, %f101, %f99;
	shl.b32 	%r19, %r11, 5;
	add.s32 	%r22, %r22, %r19;
	add.s32 	%r21, %r21, 32;
	setp.lt.s32 	%p2, %r23, %r11;
	@%p2 bra 	$L__BB0_2;
$L__BB0_3:
	ld.param.u64 	%rd101, [_Z14actiune_threadPfS_S_i_param_2];
	cvta.to.global.u64 	%rd97, %rd101;
	mad.lo.s32 	%r20, %r11, %r3, %r2;
	mul.wide.s32 	%rd98, %r20, 4;
	add.s64 	%rd99, %rd97, %rd98;
	st.global.f32 	[%rd99], %f103;
	ret;

}


// ===== COMPILED SASS (sm_100) =====

	.target	sm_100

	.elftype	@"ET_EXEC"


//--------------------- .note.nv.tkinfo           --------------------------
	.section	.note.nv.tkinfo,"",@"SHT_NOTE"
	.sectionflags	@"SHF_NOTE_NV_TKINFO"
	.tkinfo
        /*0018*/ 	.word	0x00000002
        /*0030*/ 	.string	""
        /*0030*/ 	.string	"ptxas"
        /*0030*/ 	.string	"Cuda compilation tools, release 13.0, V13.0.88"
        /*0030*/ 	.string	"Build cuda_13.0.r13.0/compiler.36424714_0"
        /*0030*/ 	.string	"-arch sm_100 -m 64 "



//--------------------- .note.nv.cuinfo           --------------------------
	.section	.note.nv.cuinfo,"",@"SHT_NOTE"
	.sectionflags	@"SHF_NOTE_NV_CUINFO"
        /*0018*/ 	.short	0x0002
        /*001a*/ 	.short	0x0064
        /*001c*/ 	.short	0x0082
	.zero		2


//--------------------- .nv.info                  --------------------------
	.section	.nv.info,"",@"SHT_CUDA_INFO"
	.align	4


	//----- nvinfo : EIATTR_REGCOUNT
	.align		4
        /*0000*/ 	.byte	0x04, 0x2f
        /*0002*/ 	.short	(.L_1 - .L_0)
	.align		4
.L_0:
        /*0004*/ 	.word	index@(_Z14actiune_threadPfS_S_i)
        /*0008*/ 	.word	0x00000022


	//----- nvinfo : EIATTR_FRAME_SIZE
	.align		4
.L_1:
        /*000c*/ 	.byte	0x04, 0x11
        /*000e*/ 	.short	(.L_3 - .L_2)
	.align		4
.L_2:
        /*0010*/ 	.word	index@(_Z14actiune_threadPfS_S_i)
        /*0014*/ 	.word	0x00000000


	//----- nvinfo : EIATTR_MIN_STACK_SIZE
	.align		4
.L_3:
        /*0018*/ 	.byte	0x04, 0x12
        /*001a*/ 	.short	(.L_5 - .L_4)
	.align		4
.L_4:
        /*001c*/ 	.word	index@(_Z14actiune_threadPfS_S_i)
        /*0020*/ 	.word	0x00000000
.L_5:


//--------------------- .nv.compat                --------------------------
	.section	.nv.compat,"",@"SHT_CUDA_COMPAT_INFO"
	.align	4
        /*0000*/ 	.byte	0x02, 0x09, 0x00, 0x00, 0x02, 0x02, 0x01, 0x00, 0x02, 0x05, 0x05, 0x00, 0x03, 0x07, 0x01, 0x01
        /*0010*/ 	.byte	0x02, 0x03, 0x00, 0x00, 0x02, 0x06, 0x01, 0x00, 0x04, 0x0b, 0x08, 0x00, 0x09, 0x00, 0x00, 0x00
        /*0020*/ 	.byte	0x00, 0x00, 0x00, 0x00


//--------------------- .nv.info._Z14actiune_threadPfS_S_i --------------------------
	.section	.nv.info._Z14actiune_threadPfS_S_i,"",@"SHT_CUDA_INFO"
	.sectionflags	@""
	.align	4


	//----- nvinfo : EIATTR_CUDA_API_VERSION
	.align		4
        /*0000*/ 	.byte	0x04, 0x37
        /*0002*/ 	.short	(.L_7 - .L_6)
.L_6:
        /*0004*/ 	.word	0x00000082


	//----- nvinfo : EIATTR_KPARAM_INFO
	.align		4
.L_7:
        /*0008*/ 	.byte	0x04, 0x17
        /*000a*/ 	.short	(.L_9 - .L_8)
.L_8:
        /*000c*/ 	.word	0x00000000
        /*0010*/ 	.short	0x0003
        /*0012*/ 	.short	0x0018
        /*0014*/ 	.byte	0x00, 0xf0, 0x11, 0x00


	//----- nvinfo : EIATTR_KPARAM_INFO
	.align		4
.L_9:
        /*0018*/ 	.byte	0x04, 0x17
        /*001a*/ 	.short	(.L_11 - .L_10)
.L_10:
        /*001c*/ 	.word	0x00000000
        /*0020*/ 	.short	0x0002
        /*0022*/ 	.short	0x0010
        /*0024*/ 	.byte	0x00, 0xf5, 0x21, 0x00


	//----- nvinfo : EIATTR_KPARAM_INFO
	.align		4
.L_11:
        /*0028*/ 	.byte	0x04, 0x17
        /*002a*/ 	.short	(.L_13 - .L_12)
.L_12:
        /*002c*/ 	.word	0x00000000
        /*0030*/ 	.short	0x0001
        /*0032*/ 	.short	0x0008
        /*0034*/ 	.byte	0x00, 0xf5, 0x21, 0x00


	//----- nvinfo : EIATTR_KPARAM_INFO
	.align		4
.L_13:
        /*0038*/ 	.byte	0x04, 0x17
        /*003a*/ 	.short	(.L_15 - .L_14)
.L_14:
        /*003c*/ 	.word	0x00000000
        /*0040*/ 	.short	0x0000
        /*0042*/ 	.short	0x0000
        /*0044*/ 	.byte	0x00, 0xf5, 0x21, 0x00


	//----- nvinfo : EIATTR_SPARSE_MMA_MASK
	.align		4
.L_15:
        /*0048*/ 	.byte	0x03, 0x50
        /*004a*/ 	.short	0x0000


	//----- nvinfo : EIATTR_MAXREG_COUNT
	.align		4
        /*004c*/ 	.byte	0x03, 0x1b
        /*004e*/ 	.short	0x00ff


	//----- nvinfo : EIATTR_MERCURY_ISA_VERSION
	.align		4
        /*0050*/ 	.byte	0x03, 0x5f
        /*0052*/ 	.short	0x0101


	//----- nvinfo : EIATTR_VRC_CTA_INIT_COUNT
	.align		4
        /*0054*/ 	.byte	0x02, 0x4a
	.zero		1
	.zero		1


	//----- nvinfo : EIATTR_EXIT_INSTR_OFFSETS
	.align		4
        /*0058*/ 	.byte	0x04, 0x1c
        /*005a*/ 	.short	(.L_17 - .L_16)


	//   ....[0]....
.L_16:
        /*005c*/ 	.word	0x00000c90


	//----- nvinfo : EIATTR_CBANK_PARAM_SIZE
	.align		4
.L_17:
        /*0060*/ 	.byte	0x03, 0x19
        /*0062*/ 	.short	0x001c


	//----- nvinfo : EIATTR_PARAM_CBANK
	.align		4
        /*0064*/ 	.byte	0x04, 0x0a
        /*0066*/ 	.short	(.L_19 - .L_18)
	.align		4
.L_18:
        /*0068*/ 	.word	index@(.nv.constant0._Z14actiune_threadPfS_S_i)
        /*006c*/ 	.short	0x0380
        /*006e*/ 	.short	0x001c


	//----- nvinfo : EIATTR_SW_WAR
	.align		4
.L_19:
        /*0070*/ 	.byte	0x04, 0x36
        /*0072*/ 	.short	(.L_21 - .L_20)
.L_20:
        /*0074*/ 	.word	0x00000008
.L_21:


//--------------------- .nv.callgraph             --------------------------
	.section	.nv.callgraph,"",@"SHT_CUDA_CALLGRAPH"
	.align	4
	.sectionentsize	8
	.align		4
        /*0000*/ 	.word	0x00000000
	.align		4
        /*0004*/ 	.word	0xffffffff
	.align		4
        /*0008*/ 	.word	0x00000000
	.align		4
        /*000c*/ 	.word	0xfffffffe
	.align		4
        /*0010*/ 	.word	0x00000000
	.align		4
        /*0014*/ 	.word	0xfffffffd
	.align		4
        /*0018*/ 	.word	0x00000000
	.align		4
        /*001c*/ 	.word	0xfffffffc


//--------------------- .text._Z14actiune_threadPfS_S_i --------------------------
	.section	.text._Z14actiune_threadPfS_S_i,"ax",@progbits
	.align	128
        .global         _Z14actiune_threadPfS_S_i
        .type           _Z14actiune_threadPfS_S_i,@function
        .size           _Z14actiune_threadPfS_S_i,(.L_x_3 - _Z14actiune_threadPfS_S_i)
        .other          _Z14actiune_threadPfS_S_i,@"STO_CUDA_ENTRY STV_DEFAULT"
_Z14actiune_threadPfS_S_i:
.text._Z14actiune_threadPfS_S_i:
[----:B------:R-:W-:Y:S01]  /*0000*/  LDC R1, c[0x0][0x37c] ;  /* 0x0000df00ff017b82 */ /* 0x000fe20000000800 */
[----:B------:R-:W0:Y:S01]  /*0010*/  S2R R0, SR_TID.X ;  /* 0x0000000000007919 */ /* 0x000e220000002100 */
[----:B------:R-:W1:Y:S01]  /*0020*/  LDCU UR7, c[0x0][0x398] ;  /* 0x00007300ff0777ac */ /* 0x000e620008000800 */
[----:B------:R-:W-:Y:S01]  /*0030*/  HFMA2 R27, -RZ, RZ, 0, 0 ;  /* 0x00000000ff1b7431 */ /* 0x000fe200000001ff */
[----:B------:R-:W0:Y:S01]  /*0040*/  S2R R3, SR_CTAID.X ;  /* 0x0000000000037919 */ /* 0x000e220000002500 */
[----:B------:R-:W2:Y:S01]  /*0050*/  LDCU.64 UR32, c[0x0][0x358] ;  /* 0x00006b00ff2077ac */ /* 0x000ea20008000a00 */
[----:B-1----:R-:W-:Y:S01]  /*0060*/  UISETP.GE.AND UP0, UPT, UR7, 0x1, UPT ;  /* 0x000000010700788c */ /* 0x002fe2000bf06270 */
[----:B0-----:R-:W-:-:S08]  /*0070*/  LEA R3, R3, R0, 0x5 ;  /* 0x0000000003037211 */ /* 0x001fd000078e28ff */
[----:B--2---:R-:W-:Y:S05]  /*0080*/  BRA.U !UP0, `(.L_x_0) ;  /* 0x0000000908ec7547 */ /* 0x004fea000b800000 */
[----:B------:R-:W0:Y:S01]  /*0090*/  S2R R5, SR_CTAID.Y ;  /* 0x0000000000057919 */ /* 0x000e220000002600 */
[----:B------:R-:W1:Y:S01]  /*00a0*/  LDCU.64 UR34, c[0x0][0x388] ;  /* 0x00007100ff2277ac */ /* 0x000e620008000a00 */
[----:B------:R-:W-:Y:S02]  /*00b0*/  MOV R27, RZ ;  /* 0x000000ff001b7202 */ /* 0x000fe40000000f00 */
[----:B------:R-:W-:Y:S01]  /*00c0*/  MOV R16, R3 ;  /* 0x0000000300107202 */ /* 0x000fe20000000f00 */
[----:B------:R-:W-:Y:S01]  /*00d0*/  UMOV UR4, URZ ;  /* 0x000000ff00047c82 */ /* 0x000fe20008000000 */
[----:B-1----:R-:W-:Y:S02]  /*00e0*/  UIMAD.WIDE.U32 UR8, UR7, 0x44, UR34 ;  /* 0x00000044070878a5 */ /* 0x002fe4000f8e0022 */
[----:B------:R-:W-:Y:S02]  /*00f0*/  UIMAD.WIDE.U32 UR10, UR7, 0x48, UR34 ;  /* 0x00000048070a78a5 */ /* 0x000fe4000f8e0022 */
[----:B------:R-:W-:-:S02]  /*0100*/  UIMAD.WIDE.U32 UR12, UR7, 0x4c, UR34 ;  /* 0x0000004c070c78a5 */ /* 0x000fc4000f8e0022 */
[----:B------:R-:W-:Y:S02]  /*0110*/  UIMAD.WIDE.U32 UR14, UR7, 0x50, UR34 ;  /* 0x00000050070e78a5 */ /* 0x000fe4000f8e0022 */
[----:B------:R-:W-:Y:S02]  /*0120*/  UIMAD.WIDE.U32 UR16, UR7, 0x54, UR34 ;  /* 0x00000054071078a5 */ /* 0x000fe4000f8e0022 */
[----:B------:R-:W-:Y:S02]  /*0130*/  UIMAD.WIDE.U32 UR18, UR7, 0x58, UR34 ;  /* 0x00000058071278a5 */ /* 0x000fe4000f8e0022 */
[----:B------:R-:W-:Y:S02]  /*0140*/  UIMAD.WIDE.U32 UR20, UR7, 0x5c, UR34 ;  /* 0x0000005c071478a5 */ /* 0x000fe4000f8e0022 */
[----:B0-----:R-:W-:Y:S01]  /*0150*/  IMAD R2, R5, UR7, R0 ;  /* 0x0000000705027c24 */ /* 0x001fe2000f8e0200 */
[----:B------:R-:W-:Y:S02]  /*0160*/  UIMAD.WIDE.U32 UR22, UR7, 0x60, UR34 ;  /* 0x00000060071678a5 */ /* 0x000fe4000f8e0022 */
[----:B------:R-:W-:-:S02]  /*0170*/  UIMAD.WIDE.U32 UR24, UR7, 0x6c, UR34 ;  /* 0x0000006c071878a5 */ /* 0x000fc4000f8e0022 */
[----:B------:R-:W-:Y:S02]  /*0180*/  UIMAD.WIDE.U32 UR26, UR7, 0x70, UR34 ;  /* 0x00000070071a78a5 */ /* 0x000fe4000f8e0022 */
[----:B------:R-:W-:Y:S02]  /*0190*/  UIMAD.WIDE.U32 UR28, UR7, 0x74, UR34 ;  /* 0x00000074071c78a5 */ /* 0x000fe4000f8e0022 */
[----:B------:R-:W-:-:S12]  /*01a0*/  UIMAD.WIDE.U32 UR30, UR7, 0x7c, UR34 ;  /* 0x0000007c071e78a5 */ /* 0x000fd8000f8e0022 */
.L_x_1:
[----:B------:R-:W0:Y:S02]  /*01b0*/  LDC.64 R8, c[0x0][0x380] ;  /* 0x0000e000ff087b82 */ /* 0x000e240000000a00 */
[----:B0-----:R-:W-:-:S06]  /*01c0*/  IMAD.WIDE R8, R2, 0x4, R8 ;  /* 0x0000000402087825 */ /* 0x001fcc00078e0208 */
[----:B------:R-:W2:Y:S01]  /*01d0*/  LDG.E R8, desc[UR32][R8.64] ;  /* 0x0000002008087981 */ /* 0x000ea2000c1e1900 */
[----:B------:R-:W-:Y:S02]  /*01e0*/  MOV R21, 0x4 ;  /* 0x0000000400157802 */ /* 0x000fe40000000f00 */
[----:B------:R-:W-:Y:S02]  /*01f0*/  MOV R5, UR7 ;  /* 0x0000000700057c02 */ /* 0x000fe40008000f00 */
[----:B------:R-:W-:Y:S01]  /*0200*/  MOV R7, UR7 ;  /* 0x0000000700077c02 */ /* 0x000fe20008000f00 */
[----:B------:R-:W-:-:S05]  /*0210*/  IMAD.WIDE R20, R16, R21, UR34 ;  /* 0x0000002210147e25 */ /* 0x000fca000f8e0215 */
[----:B------:R-:W3:Y:S01]  /*0220*/  LDG.E R28, desc[UR32][R20.64] ;  /* 0x00000020141c7981 */ /* 0x000ee2000c1e1900 */
[----:B------:R-:W-:-:S04]  /*0230*/  IMAD.WIDE.U32 R4, R5, 0x4, R20 ;  /* 0x0000000405047825 */ /* 0x000fc800078e0014 */
[----:B------:R-:W-:Y:S01]  /*0240*/  IMAD.WIDE.U32 R6, R7, 0x8, R20 ;  /* 0x0000000807067825 */ /* 0x000fe200078e0014 */
[----:B------:R0:W4:Y:S04]  /*0250*/  LDG.E R29, desc[UR32][R4.64] ;  /* 0x00000020041d7981 */ /* 0x000128000c1e1900 */
[----:B------:R1:W5:Y:S01]  /*0260*/  LDG.E R26, desc[UR32][R6.64] ;  /* 0x00000020061a7981 */ /* 0x000362000c1e1900 */
[----:B------:R-:W-:Y:S02]  /*0270*/  UIMAD.WIDE.U32 UR36, UR7, 0xc, UR34 ;  /* 0x0000000c072478a5 */ /* 0x000fe4000f8e0022 */
[----:B------:R-:W-:-:S04]  /*0280*/  UIMAD.WIDE.U32 UR38, UR7, 0x10, UR34 ;  /* 0x00000010072678a5 */ /* 0x000fc8000f8e0022 */
[----:B------:R-:W-:Y:S02]  /*0290*/  MOV R10, UR36 ;  /* 0x00000024000a7c02 */ /* 0x000fe40008000f00 */
[----:B------:R-:W-:Y:S02]  /*02a0*/  MOV R11, UR37 ;  /* 0x00000025000b7c02 */ /* 0x000fe40008000f00 */
[----:B------:R-:W-:Y:S02]  /*02b0*/  MOV R12, UR38 ;  /* 0x00000026000c7c02 */ /* 0x000fe40008000f00 */
[----:B------:R-:W-:Y:S01]  /*02c0*/  MOV R13, UR39 ;  /* 0x00000027000d7c02 */ /* 0x000fe20008000f00 */
[----:B------:R-:W-:-:S04]  /*02d0*/  IMAD.WIDE R10, R16, 0x4, R10 ;  /* 0x00000004100a7825 */ /* 0x000fc800078e020a */
[----:B------:R-:W-:Y:S01]  /*02e0*/  IMAD.WIDE R12, R16, 0x4, R12 ;  /* 0x00000004100c7825 */ /* 0x000fe200078e020c */
[----:B------:R-:W5:Y:S01]  /*02f0*/  LDG.E R24, desc[UR32][R10.64] ;  /* 0x000000200a187981 */ /* 0x000f62000c1e1900 */
[----:B------:R-:W-:-:S03]  /*0300*/  UIMAD.WIDE.U32 UR36, UR7, 0x14, UR34 ;  /* 0x00000014072478a5 */ /* 0x000fc6000f8e0022 */
[----:B------:R-:W5:Y:S03]  /*0310*/  LDG.E R25, desc[UR32][R12.64] ;  /* 0x000000200c197981 */ /* 0x000f66000c1e1900 */
[----:B------:R-:W-:Y:S02]  /*0320*/  MOV R18, UR36 ;  /* 0x0000002400127c02 */ /* 0x000fe40008000f00 */
[----:B------:R-:W-:Y:S01]  /*0330*/  MOV R19, UR37 ;  /* 0x0000002500137c02 */ /* 0x000fe20008000f00 */
[----:B------:R-:W-:Y:S02]  /*0340*/  UIMAD.WIDE.U32 UR36, UR7, 0x18, UR34 ;  /* 0x00000018072478a5 */ /* 0x000fe4000f8e0022 */
[----:B------:R-:W-:Y:S01]  /*0350*/  IMAD.WIDE R18, R16, 0x4, R18 ;  /* 0x0000000410127825 */ /* 0x000fe200078e0212 */
[----:B------:R-:W-:-:S03]  /*0360*/  UIMAD.WIDE.U32 UR38, UR7, 0x1c, UR34 ;  /* 0x0000001c072678a5 */ /* 0x000fc6000f8e0022 */
[----:B0-----:R-:W-:Y:S02]  /*0370*/  MOV R4, UR36 ;  /* 0x0000002400047c02 */ /* 0x001fe40008000f00 */
[----:B------:R-:W-:Y:S01]  /*0380*/  MOV R5, UR37 ;  /* 0x0000002500057c02 */ /* 0x000fe20008000f00 */
[----:B------:R-:W5:Y:S01]  /*0390*/  LDG.E R23, desc[UR32][R18.64] ;  /* 0x0000002012177981 */ /* 0x000f62000c1e1900 */
[----:B-1----:R-:W-:Y:S02]  /*03a0*/  MOV R6, UR38 ;  /* 0x0000002600067c02 */ /* 0x002fe40008000f00 */
[----:B------:R-:W-:Y:S01]  /*03b0*/  MOV R7, UR39 ;  /* 0x0000002700077c02 */ /* 0x000fe20008000f00 */
[----:B------:R-:W-:Y:S01]  /*03c0*/  IMAD.WIDE R4, R16, 0x4, R4 ;  /* 0x0000000410047825 */ /* 0x000fe200078e0204 */
[----:B------:R-:W-:-:S03]  /*03d0*/  UIMAD.WIDE.U32 UR36, UR7, 0x20, UR34 ;  /* 0x00000020072478a5 */ /* 0x000fc6000f8e0022 */
[C---:B------:R-:W-:Y:S01]  /*03e0*/  IMAD.WIDE R6, R16.reuse, 0x4, R6 ;  /* 0x0000000410067825 */ /* 0x040fe200078e0206 */
[----:B------:R0:W5:Y:S04]  /*03f0*/  LDG.E R22, desc[UR32][R4.64] ;  /* 0x0000002004167981 */ /* 0x000168000c1e1900 */
[----:B------:R1:W5:Y:S01]  /*0400*/  LDG.E R15, desc[UR32][R6.64] ;  /* 0x00000020060f7981 */ /* 0x000362000c1e1900 */
[----:B0-----:R-:W-:Y:S02]  /*0410*/  MOV R4, UR36 ;  /* 0x0000002400047c02 */ /* 0x001fe40008000f00 */
[----:B------:R-:W-:Y:S01]  /*0420*/  MOV R5, UR37 ;  /* 0x0000002500057c02 */ /* 0x000fe20008000f00 */
[----:B------:R-:W-:Y:S02]  /*0430*/  UIMAD.WIDE.U32 UR36, UR7, 0x24, UR34 ;  /* 0x00000024072478a5 */ /* 0x000fe4000f8e0022 */
[----:B------:R-:W-:-:S04]  /*0440*/  IMAD.WIDE R4, R16, 0x4, R4 ;  /* 0x0000000410047825 */ /* 0x000fc800078e0204 */
[----:B-1----:R-:W-:Y:S02]  /*0450*/  MOV R6, UR36 ;  /* 0x0000002400067c02 */ /* 0x002fe40008000f00 */
[----:B------:R-:W-:Y:S01]  /*0460*/  MOV R7, UR37 ;  /* 0x0000002500077c02 */ /* 0x000fe20008000f00 */
[----:B------:R0:W5:Y:S01]  /*0470*/  LDG.E R14, desc[UR32][R4.64] ;  /* 0x00000020040e7981 */ /* 0x000162000c1e1900 */
[----:B------:R-:W-:Y:S01]  /*0480*/  MOV R9, UR7 ;  /* 0x0000000700097c02 */ /* 0x000fe20008000f00 */
[----:B------:R-:W-:-:S05]  /*0490*/  IMAD.WIDE R6, R16, 0x4, R6 ;  /* 0x0000000410067825 */ /* 0x000fca00078e0206 */
[----:B------:R-:W5:Y:S01]  /*04a0*/  LDG.E R13, desc[UR32][R6.64] ;  /* 0x00000020060d7981 */ /* 0x000f62000c1e1900 */
[----:B0-----:R-:W-:Y:S01]  /*04b0*/  IMAD.WIDE.U32 R4, R9, 0x28, R20 ;  /* 0x0000002809047825 */ /* 0x001fe200078e0014 */
[----:B------:R-:W-:-:S04]  /*04c0*/  UIMAD.WIDE.U32 UR36, UR7, 0x2c, UR34 ;  /* 0x0000002c072478a5 */ /* 0x000fc8000f8e0022 */
[----:B------:R0:W5:Y:S01]  /*04d0*/  LDG.E R12, desc[UR32][R4.64] ;  /* 0x00000020040c7981 */ /* 0x000162000c1e1900 */
[----:B------:R-:W-:Y:S01]  /*04e0*/  UIMAD.WIDE.U32 UR38, UR7, 0x30, UR34 ;  /* 0x00000030072678a5 */ /* 0x000fe2000f8e0022 */
[----:B0-----:R-:W-:Y:S02]  /*04f0*/  MOV R4, UR36 ;  /* 0x0000002400047c02 */ /* 0x001fe40008000f00 */
[----:B------:R-:W-:-:S03]  /*0500*/  MOV R5, UR37 ;  /* 0x0000002500057c02 */ /* 0x000fc60008000f00 */
[----:B------:R-:W-:Y:S02]  /*0510*/  MOV R6, UR38 ;  /* 0x0000002600067c02 */ /* 0x000fe40008000f00 */
[----:B------:R-:W-:Y:S01]  /*0520*/  MOV R7, UR39 ;  /* 0x0000002700077c02 */ /* 0x000fe20008000f00 */
[----:B------:R-:W-:Y:S01]  /*0530*/  IMAD.WIDE R4, R16, 0x4, R4 ;  /* 0x0000000410047825 */ /* 0x000fe200078e0204 */
[----:B------:R-:W-:-:S03]  /*0540*/  UIMAD.WIDE.U32 UR36, UR7, 0x34, UR34 ;  /* 0x00000034072478a5 */ /* 0x000fc6000f8e0022 */
[----:B------:R-:W-:Y:S01]  /*0550*/  IMAD.WIDE R6, R16, 0x4, R6 ;  /* 0x0000000410067825 */ /* 0x000fe200078e0206 */
[----:B------:R0:W5:Y:S04]  /*0560*/  LDG.E R19, desc[UR32][R4.64] ;  /* 0x0000002004137981 */ /* 0x000168000c1e1900 */
[----:B------:R-:W5:Y:S01]  /*0570*/  LDG.E R18, desc[UR32][R6.64] ;  /* 0x0000002006127981 */ /* 0x000f62000c1e1900 */
[----:B0-----:R-:W-:Y:S02]  /*0580*/  MOV R4, UR36 ;  /* 0x0000002400047c02 */ /* 0x001fe40008000f00 */
[----:B------:R-:W-:-:S03]  /*0590*/  MOV R5, UR37 ;  /* 0x0000002500057c02 */ /* 0x000fc60008000f00 */
[----:B------:R-:W-:-:S05]  /*05a0*/  IMAD.WIDE R4, R16, 0x4, R4 ;  /* 0x0000000410047825 */ /* 0x000fca00078e0204 */
[----:B------:R0:W5:Y:S01]  /*05b0*/  LDG.E R17, desc[UR32][R4.64] ;  /* 0x0000002004117981 */ /* 0x000162000c1e1900 */
[----:B------:R-:W1:Y:S01]  /*05c0*/  S2UR UR6, SR_CgaCtaId ;  /* 0x00000000000679c3 */ /* 0x000e620000008800 */
[----:B------:R-:W-:Y:S02]  /*05d0*/  UMOV UR5, 0x400 ;  /* 0x0000040000057882 */ /* 0x000fe40000000000 */
[----:B-1----:R-:W-:-:S06]  /*05e0*/  ULEA UR5, UR6, UR5, 0x18 ;  /* 0x0000000506057291 */ /* 0x002fcc000f8ec0ff */
[----:B------:R-:W-:Y:S01]  /*05f0*/  LEA R31, R0, UR5, 0x2 ;  /* 0x00000005001f7c11 */ /* 0x000fe2000f8e10ff */
[----:B------:R-:W-:-:S04]  /*0600*/  UIMAD.WIDE.U32 UR36, UR7, 0x38, UR34 ;  /* 0x00000038072478a5 */ /* 0x000fc8000f8e0022 */
[----:B--2---:R-:W-:Y:S04]  /*0610*/  STS [R31], R8 ;  /* 0x000000081f007388 */ /* 0x004fe80000000800 */
[----:B------:R-:W3:Y:S04]  /*0620*/  LDS.128 R8, [UR5] ;  /* 0x00000005ff087984 */ /* 0x000ee80008000c00 */
[----:B0-----:R-:W0:Y:S01]  /*0630*/  LDS.128 R4, [UR5+0x10] ;  /* 0x00001005ff047984 */ /* 0x001e220008000c00 */
[----:B---3--:R-:W-:-:S04]  /*0640*/  FFMA R28, R28, R8, R27 ;  /* 0x000000081c1c7223 */ /* 0x008fc8000000001b */
[----:B----4-:R-:W-:Y:S01]  /*0650*/  FFMA R9, R29, R9, R28 ;  /* 0x000000091d097223 */ /* 0x010fe2000000001c */
[----:B------:R-:W-:-:S03]  /*0660*/  MOV R8, UR36 ;  /* 0x0000002400087c02 */ /* 0x000fc60008000f00 */
[----:B-----5:R-:W-:Y:S01]  /*0670*/  FFMA R10, R26, R10, R9 ;  /* 0x0000000a1a0a7223 */ /* 0x020fe20000000009 */
[----:B------:R-:W-:-:S03]  /*0680*/  MOV R9, UR37 ;  /* 0x0000002500097c02 */ /* 0x000fc60008000f00 */
[----:B------:R-:W-:-:S04]  /*0690*/  IMAD.WIDE R8, R16, 0x4, R8 ;  /* 0x0000000410087825 */ /* 0x000fc800078e0208 */
[----:B------:R-:W-:Y:S01]  /*06a0*/  HFMA2 R27, -RZ, RZ, 0, 2.384185791015625e-07 ;  /* 0x00000004ff1b7431 */ /* 0x000fe200000001ff */
[----:B------:R1:W2:Y:S01]  /*06b0*/  LDG.E R30, desc[UR32][R8.64] ;  /* 0x00000020081e7981 */ /* 0x0002a2000c1e1900 */
[----:B------:R-:W-:Y:S01]  /*06c0*/  UIMAD.WIDE.U32 UR36, UR7, 0x3c, UR34 ;  /* 0x0000003c072478a5 */ /* 0x000fe2000f8e0022 */
[----:B------:R-:W-:-:S05]  /*06d0*/  FFMA R10, R24, R11, R10 ;  /* 0x0000000b180a7223 */ /* 0x000fca000000000a */
[----:B-1----:R-:W-:-:S04]  /*06e0*/  IMAD.WIDE R8, R16, R27, UR36 ;  /* 0x0000002410087e25 */ /* 0x002fc8000f8e021b */
[----:B0-----:R-:W-:Y:S01]  /*06f0*/  FFMA R4, R25, R4, R10 ;  /* 0x0000000419047223 */ /* 0x001fe2000000000a */
[----:B------:R0:W3:Y:S04]  /*0700*/  LDG.E R29, desc[UR32][R8.64] ;  /* 0x00000020081d7981 */ /* 0x0000e8000c1e1900 */
[----:B0-----:R-:W0:Y:S01]  /*0710*/  LDS.128 R8, [UR5+0x20] ;  /* 0x00002005ff087984 */ /* 0x001e220008000c00 */
[----:B------:R-:W-:Y:S01]  /*0720*/  UIMAD.WIDE.U32 UR36, UR7, 0x40, UR34 ;  /* 0x00000040072478a5 */ /* 0x000fe2000f8e0022 */
[----:B------:R-:W-:Y:S01]  /*0730*/  MOV R25, 0x4 ;  /* 0x0000000400197802 */ /* 0x000fe20000000f00 */
[----:B------:R-:W-:-:S04]  /*0740*/  FFMA R23, R23, R5, R4 ;  /* 0x0000000517177223 */ /* 0x000fc80000000004 */
[----:B------:R-:W-:-:S05]  /*0750*/  IMAD.WIDE R4, R16, R25, UR36 ;  /* 0x0000002410047e25 */ /* 0x000fca000f8e0219 */
[----:B------:R1:W4:Y:S01]  /*0760*/  LDG.E R28, desc[UR32][R4.64] ;  /* 0x00000020041c7981 */ /* 0x000322000c1e1900 */
[----:B------:R-:W-:Y:S01]  /*0770*/  FFMA R6, R22, R6, R23 ;  /* 0x0000000616067223 */ /* 0x000fe20000000017 */
[----:B------:R-:W-:-:S03]  /*0780*/  HFMA2 R23, -RZ, RZ, 0, 2.384185791015625e-07 ;  /* 0x00000004ff177431 */ /* 0x000fc600000001ff */
[----:B------:R-:W-:Y:S01]  /*0790*/  FFMA R15, R15, R7, R6 ;  /* 0x000000070f0f7223 */ /* 0x000fe20000000006 */
[----:B-1----:R-:W-:-:S05]  /*07a0*/  IMAD.WIDE R4, R16, R25, UR8 ;  /* 0x0000000810047e25 */ /* 0x002fca000f8e0219 */
[----:B------:R1:W5:Y:S04]  /*07b0*/  LDG.E R27, desc[UR32][R4.64] ;  /* 0x00000020041b7981 */ /* 0x000368000c1e1900 */
[----:B-1----:R-:W1:Y:S01]  /*07c0*/  LDS.128 R4, [UR5+0x30] ;  /* 0x00003005ff047984 */ /* 0x002e620008000c00 */
[----:B0-----:R-:W-:Y:S01]  /*07d0*/  FFMA R8, R14, R8, R15 ;  /* 0x000000080e087223 */ /* 0x001fe2000000000f */
[----:B------:R-:W-:-:S04]  /*07e0*/  IMAD.WIDE R14, R16, R23, UR10 ;  /* 0x0000000a100e7e25 */ /* 0x000fc8000f8e0217 */
[----:B------:R-:W-:Y:S01]  /*07f0*/  FFMA R9, R13, R9, R8 ;  /* 0x000000090d097223 */ /* 0x000fe20000000008 */
[----:B------:R-:W-:Y:S01]  /*0800*/  IMAD.WIDE R22, R16, R23, UR12 ;  /* 0x0000000c10167e25 */ /* 0x000fe2000f8e0217 */
[----:B------:R-:W5:Y:S01]  /*0810*/  LDG.E R14, desc[UR32][R14.64] ;  /* 0x000000200e0e7981 */ /* 0x000f62000c1e1900 */
[----:B------:R-:W-:Y:S02]  /*0820*/  MOV R13, 0x4 ;  /* 0x00000004000d7802 */ /* 0x000fe40000000f00 */
[----:B------:R-:W-:Y:S01]  /*0830*/  FFMA R10, R12, R10, R9 ;  /* 0x0000000a0c0a7223 */ /* 0x000fe20000000009 */
[----:B------:R-:W-:Y:S01]  /*0840*/  HFMA2 R9, -RZ, RZ, 0, 2.384185791015625e-07 ;  /* 0x00000004ff097431 */ /* 0x000fe200000001ff */
[----:B------:R0:W5:Y:S01]  /*0850*/  LDG.E R15, desc[UR32][R22.64] ;  /* 0x00000020160f7981 */ /* 0x000162000c1e1900 */
[----:B------:R-:W-:-:S04]  /*0860*/  IMAD.WIDE R12, R16, R13, UR14 ;  /* 0x0000000e100c7e25 */ /* 0x000fc8000f8e020d */
[----:B------:R-:W-:Y:S02]  /*0870*/  IMAD.WIDE R8, R16, R9, UR16 ;  /* 0x0000001010087e25 */ /* 0x000fe4000f8e0209 */
[----:B------:R-:W5:Y:S02]  /*0880*/  LDG.E R13, desc[UR32][R12.64] ;  /* 0x000000200c0d7981 */ /* 0x000f64000c1e1900 */
[----:B------:R-:W-:Y:S01]  /*0890*/  FFMA R11, R19, R11, R10 ;  /* 0x0000000b130b7223 */ /* 0x000fe2000000000a */
[----:B------:R-:W-:Y:S01]  /*08a0*/  MOV R19, 0x4 ;  /* 0x0000000400137802 */ /* 0x000fe20000000f00 */
[----:B------:R0:W5:Y:S02]  /*08b0*/  LDG.E R12, desc[UR32][R8.64] ;  /* 0x00000020080c7981 */ /* 0x000164000c1e1900 */
[----:B-1----:R-:W-:Y:S01]  /*08c0*/  FFMA R4, R18, R4, R11 ;  /* 0x0000000412047223 */ /* 0x002fe2000000000b */
[----:B------:R-:W-:Y:S02]  /*08d0*/  HFMA2 R11, -RZ, RZ, 0, 2.384185791015625e-07 ;  /* 0x00000004ff0b7431 */ /* 0x000fe400000001ff */
[----:B------:R-:W-:Y:S01]  /*08e0*/  IMAD.WIDE R18, R16, R19, UR18 ;  /* 0x0000001210127e25 */ /* 0x000fe2000f8e0213 */
[----:B0-----:R-:W-:-:S03]  /*08f0*/  MOV R23, 0x4 ;  /* 0x0000000400177802 */ /* 0x001fc60000000f00 */
[----:B------:R-:W-:Y:S01]  /*0900*/  FFMA R8, R17, R5, R4 ;  /* 0x0000000511087223 */ /* 0x000fe20000000004 */
[----:B------:R0:W5:Y:S01]  /*0910*/  LDG.E R26, desc[UR32][R18.64] ;  /* 0x00000020121a7981 */ /* 0x000162000c1e1900 */
[----:B------:R-:W-:Y:S01]  /*0920*/  IMAD.WIDE R4, R16, R11, UR20 ;  /* 0x0000001410047e25 */ /* 0x000fe2000f8e020b */
[----:B------:R-:W-:-:S03]  /*0930*/  MOV R31, UR7 ;  /* 0x00000007001f7c02 */ /* 0x000fc60008000f00 */
[----:B------:R-:W-:Y:S02]  /*0940*/  HFMA2 R9, -RZ, RZ, 0, 2.384185791015625e-07 ;  /* 0x00000004ff097431 */ /* 0x000fe400000001ff */
[----:B------:R-:W-:Y:S01]  /*0950*/  IMAD.WIDE R10, R16, R23, UR22 ;  /* 0x00000016100a7e25 */ /* 0x000fe2000f8e0217 */
[----:B------:R1:W5:Y:S01]  /*0960*/  LDG.E R25, desc[UR32][R4.64] ;  /* 0x0000002004197981 */ /* 0x000362000c1e1900 */
[----:B------:R-:W-:-:S03]  /*0970*/  MOV R17, UR7 ;  /* 0x0000000700117c02 */ /* 0x000fc60008000f00 */
[----:B------:R-:W5:Y:S02]  /*0980*/  LDG.E R24, desc[UR32][R10.64] ;  /* 0x000000200a187981 */ /* 0x000f64000c1e1900 */
[----:B0-----:R-:W-:-:S04]  /*0990*/  IMAD.WIDE.U32 R18, R17, 0x68, R20 ;  /* 0x0000006811127825 */ /* 0x001fc800078e0014 */
[--C-:B-1----:R-:W-:Y:S01]  /*09a0*/  IMAD.WIDE.U32 R4, R31, 0x64, R20.reuse ;  /* 0x000000641f047825 */ /* 0x102fe200078e0014 */
[----:B------:R-:W-:Y:S01]  /*09b0*/  MOV R23, UR7 ;  /* 0x0000000700177c02 */ /* 0x000fe20008000f00 */
[----:B------:R-:W5:Y:S04]  /*09c0*/  LDG.E R18, desc[UR32][R18.64] ;  /* 0x0000002012127981 */ /* 0x000f68000c1e1900 */
[----:B------:R0:W5:Y:S01]  /*09d0*/  LDG.E R17, desc[UR32][R4.64] ;  /* 0x0000002004117981 */ /* 0x000162000c1e1900 */
[----:B------:R-:W-:-:S04]  /*09e0*/  IMAD.WIDE.U32 R22, R23, 0x78, R20 ;  /* 0x0000007817167825 */ /* 0x000fc800078e0014 */
[CC--:B------:R-:W-:Y:S02]  /*09f0*/  IMAD.WIDE R20, R16.reuse, R9.reuse, UR26 ;  /* 0x0000001a10147e25 */ /* 0x0c0fe4000f8e0209 */
[----:B------:R-:W5:Y:S02]  /*0a00*/  LDG.E R22, desc[UR32][R22.64] ;  /* 0x0000002016167981 */ /* 0x000f64000c1e1900 */
[CC--:B0-----:R-:W-:Y:S02]  /*0a10*/  IMAD.WIDE R4, R16.reuse, R9.reuse, UR24 ;  /* 0x0000001810047e25 */ /* 0x0c1fe4000f8e0209 */
[----:B------:R-:W5:Y:S04]  /*0a20*/  LDG.E R20, desc[UR32][R20.64] ;  /* 0x0000002014147981 */ /* 0x000f68000c1e1900 */
[----:B------:R0:W5:Y:S02]  /*0a30*/  LDG.E R19, desc[UR32][R4.64] ;  /* 0x0000002004137981 */ /* 0x000164000c1e1900 */
[----:B0-----:R-:W-:-:S05]  /*0a40*/  IMAD.WIDE R4, R16, R9, UR28 ;  /* 0x0000001c10047e25 */ /* 0x001fca000f8e0209 */
[----:B------:R0:W5:Y:S02]  /*0a50*/  LDG.E R21, desc[UR32][R4.64] ;  /* 0x0000002004157981 */ /* 0x000164000c1e1900 */
[----:B0-----:R-:W-:-:S05]  /*0a60*/  IMAD.WIDE R4, R16, R9, UR30 ;  /* 0x0000001e10047e25 */ /* 0x001fca000f8e0209 */
[----:B------:R0:W5:Y:S01]  /*0a70*/  LDG.E R23, desc[UR32][R4.64] ;  /* 0x0000002004177981 */ /* 0x000162000c1e1900 */
[----:B--2---:R-:W-:-:S03]  /*0a80*/  FFMA R6, R30, R6, R8 ;  /* 0x000000061e067223 */ /* 0x004fc60000000008 */
[----:B------:R-:W4:Y:S01]  /*0a90*/  LDS.128 R8, [UR5+0x40] ;  /* 0x00004005ff087984 */ /* 0x000f220008000c00 */
[----:B---3--:R-:W-:-:S04]  /*0aa0*/  FFMA R7, R29, R7, R6 ;  /* 0x000000071d077223 */ /* 0x008fc80000000006 */
[----:B----4-:R-:W-:Y:S02]  /*0ab0*/  FFMA R8, R28, R8, R7 ;  /* 0x000000081c087223 */ /* 0x010fe40000000007 */
[----:B0-----:R-:W0:Y:S02]  /*0ac0*/  LDS.128 R4, [UR5+0x50] ;  /* 0x00005005ff047984 */ /* 0x001e240008000c00 */
[----:B-----5:R-:W-:-:S04]  /*0ad0*/  FFMA R9, R27, R9, R8 ;  /* 0x000000091b097223 */ /* 0x020fc80000000008 */
[----:B------:R-:W-:-:S04]  /*0ae0*/  FFMA R10, R14, R10, R9 ;  /* 0x0000000a0e0a7223 */ /* 0x000fc80000000009 */
[----:B------:R-:W-:Y:S02]  /*0af0*/  FFMA R14, R15, R11, R10 ;  /* 0x0000000b0f0e7223 */ /* 0x000fe4000000000a */
[----:B------:R-:W1:Y:S02]  /*0b00*/  LDS.128 R8, [UR5+0x60] ;  /* 0x00006005ff087984 */ /* 0x000e640008000c00 */
[----:B0-----:R-:W-:-:S04]  /*0b10*/  FFMA R13, R13, R4, R14 ;  /* 0x000000040d0d7223 */ /* 0x001fc8000000000e */
[----:B------:R-:W-:Y:S02]  /*0b20*/  FFMA R5, R12, R5, R13 ;  /* 0x000000050c057223 */ /* 0x000fe4000000000d */
[----:B------:R-:W0:Y:S02]  /*0b30*/  LDS.128 R12, [UR5+0x70] ;  /* 0x00007005ff0c7984 */ /* 0x000e240008000c00 */
[----:B------:R-:W-:-:S04]  /*0b40*/  FFMA R6, R26, R6, R5 ;  /* 0x000000061a067223 */ /* 0x000fc80000000005 */
[----:B------:R-:W-:-:S04]  /*0b50*/  FFMA R7, R25, R7, R6 ;  /* 0x0000000719077223 */ /* 0x000fc80000000006 */
[----:B-1----:R-:W-:Y:S01]  /*0b60*/  FFMA R8, R24, R8, R7 ;  /* 0x0000000818087223 */ /* 0x002fe20000000007 */
[----:B------:R-:W-:-:S03]  /*0b70*/  UIADD3 UR4, UPT, UPT, UR4, 0x20, URZ ;  /* 0x0000002004047890 */ /* 0x000fc6000fffe0ff */
[----:B------:R-:W-:-:S04]  /*0b80*/  FFMA R9, R17, R9, R8 ;  /* 0x0000000911097223 */ /* 0x000fc80000000008 */
[----:B------:R-:W-:Y:S01]  /*0b90*/  FFMA R10, R18, R10, R9 ;  /* 0x0000000a120a7223 */ /* 0x000fe20000000009 */
[----:B------:R-:W-:-:S03]  /*0ba0*/  UISETP.GE.AND UP0, UPT, UR4, UR7, UPT ;  /* 0x000000070400728c */ /* 0x000fc6000bf06270 */
[----:B------:R-:W-:-:S04]  /*0bb0*/  FFMA R11, R19, R11, R10 ;  /* 0x0000000b130b7223 */ /* 0x000fc8000000000a */
[----:B0-----:R-:W-:Y:S01]  /*0bc0*/  FFMA R12, R20, R12, R11 ;  /* 0x0000000c140c7223 */ /* 0x001fe2000000000b */
[----:B------:R-:W-:Y:S02]  /*0bd0*/  MOV R5, UR7 ;  /* 0x0000000700057c02 */ /* 0x000fe40008000f00 */
[----:B------:R-:W-:Y:S01]  /*0be0*/  IADD3 R2, PT, PT, R2, 0x20, RZ ;  /* 0x0000002002027810 */ /* 0x000fe20007ffe0ff */
[----:B------:R-:W-:-:S04]  /*0bf0*/  FFMA R13, R21, R13, R12 ;  /* 0x0000000d150d7223 */ /* 0x000fc8000000000c */
[----:B------:R-:W-:Y:S01]  /*0c00*/  FFMA R14, R22, R14, R13 ;  /* 0x0000000e160e7223 */ /* 0x000fe2000000000d */
[----:B------:R-:W-:-:S03]  /*0c10*/  LEA R16, R5, R16, 0x5 ;  /* 0x0000001005107211 */ /* 0x000fc600078e28ff */
[----:B------:R-:W-:Y:S01]  /*0c20*/  FFMA R27, R23, R15, R14 ;  /* 0x0000000f171b7223 */ /* 0x000fe2000000000e */
[----:B------:R-:W-:Y:S06]  /*0c30*/  BRA.U !UP0, `(.L_x_1) ;  /* 0xfffffff5085c7547 */ /* 0x000fec000b83ffff */
.L_x_0:
[----:B------:R-:W0:Y:S01]  /*0c40*/  S2R R0, SR_CTAID.Y ;  /* 0x0000000000007919 */ /* 0x000e220000002600 */
[----:B------:R-:W1:Y:S01]  /*0c50*/  LDC.64 R4, c[0x0][0x390] ;  /* 0x0000e400ff047b82 */ /* 0x000e620000000a00 */
[----:B0-----:R-:W-:-:S04]  /*0c60*/  IMAD R3, R0, UR7, R3 ;  /* 0x0000000700037c24 */ /* 0x001fc8000f8e0203 */
[----:B-1----:R-:W-:-:S05]  /*0c70*/  IMAD.WIDE R2, R3, 0x4, R4 ;  /* 0x0000000403027825 */ /* 0x002fca00078e0204 */
[----:B------:R-:W-:Y:S01]  /*0c80*/  STG.E desc[UR32][R2.64], R27 ;  /* 0x0000001b02007986 */ /* 0x000fe2000c101920 */
[----:B------:R-:W-:Y:S05]  /*0c90*/  EXIT ;  /* 0x000000000000794d */ /* 0x000fea0003800000 */
.L_x_2:
[----:B------:R-:W-:-:S00]  /*0ca0*/  BRA `(.L_x_2) ;  /* 0xfffffffc00fc7947 */ /* 0x000fc0000383ffff */
[----:B------:R-:W-:-:S00]  /*0cb0*/  NOP ;  /* 0x0000000000007918 */ /* 0x000fc00000000000 */
        /* <DEDUP_REMOVED lines=12> */
.L_x_3:


//--------------------- .nv.shared._Z14actiune_threadPfS_S_i --------------------------
	.section	.nv.shared._Z14actiune_threadPfS_S_i,"aw",@nobits
	.sectionflags	@""
	.align	4
.nv.shared._Z14actiune_threadPfS_S_i:
	.zero		1152


//--------------------- .nv.shared.reserved.0     --------------------------
	.section	.nv.shared.reserved.0,"aw",@nobits
	.weak		__nv_reservedSMEM_offset_0_alias
	.size		__nv_reservedSMEM_offset_0_alias, 0, 64
	.other		__nv_reservedSMEM_offset_0_alias,@"STO_CUDA_RESERVED_SHARED STV_DEFAULT"
__nv_reservedSMEM_offset_0_alias:
	.zero		0
	.zero		64


//--------------------- .nv.constant0._Z14actiune_threadPfS_S_i --------------------------
	.section	.nv.constant0._Z14actiune_threadPfS_S_i,"a",@progbits
	.sectionflags	@""
	.align	4
.nv.constant0._Z14actiune_threadPfS_S_i:
	.zero		924


//--------------------- SYMBOLS --------------------------

	.type		.nv.reservedSmem.offset0,@object
	.size		.nv.reservedSmem.offset0,0x4
	.type		.nv.reservedSmem.cap,@object
	.size		.nv.reservedSmem.cap,0x4
